	.headerflags	@"EF_CUDA_TEXMODE_UNIFIED EF_CUDA_64BIT_ADDRESS EF_CUDA_ACCELERATORS EF_CUDA_SM90 EF_CUDA_VIRTUAL_SM(EF_CUDA_SM90)"
	.elftype	@"ET_EXEC"


//--------------------- .nv.info                  --------------------------
	.section	.nv.info,"",@"SHT_CUDA_INFO"
	.align	4


	//----- nvinfo : EIATTR_REGCOUNT
	.align		4
        /*0000*/ 	.byte	0x04, 0x2f
        /*0002*/ 	.short	(.L_3 - .L_2)
	.align		4
.L_2:
        /*0004*/ 	.word	index@(triton_poi_fused__native_batch_norm_legit_no_training_relu_39)
        /*0008*/ 	.word	0x00000016


	//----- nvinfo : EIATTR_MIN_STACK_SIZE
	.align		4
.L_3:
        /*000c*/ 	.byte	0x04, 0x12
        /*000e*/ 	.short	(.L_5 - .L_4)
	.align		4
.L_4:
        /*0010*/ 	.word	index@(triton_poi_fused__native_batch_norm_legit_no_training_relu_39)
        /*0014*/ 	.word	0x00000000


	//----- nvinfo : EIATTR_FRAME_SIZE
	.align		4
.L_5:
        /*0018*/ 	.byte	0x04, 0x11
        /*001a*/ 	.short	(.L_7 - .L_6)
	.align		4
.L_6:
        /*001c*/ 	.word	index@(triton_poi_fused__native_batch_norm_legit_no_training_relu_39)
        /*0020*/ 	.word	0x00000000


	//----- nvinfo : EIATTR_MIN_STACK_SIZE
	.align		4
.L_7:
        /*0024*/ 	.byte	0x04, 0x12
        /*0026*/ 	.short	(.L_9 - .L_8)
	.align		4
.L_8:
        /*0028*/ 	.word	index@(triton_poi_fused__native_batch_norm_legit_no_training_relu_39)
        /*002c*/ 	.word	0x00000000
.L_9:


//--------------------- .nv.info.triton_poi_fused__native_batch_norm_legit_no_training_relu_39 --------------------------
	.section	.nv.info.triton_poi_fused__native_batch_norm_legit_no_training_relu_39,"",@"SHT_CUDA_INFO"
	.sectionflags	@""
	.align	4


	//----- nvinfo : EIATTR_CUDA_API_VERSION
	.align		4
        /*0000*/ 	.byte	0x04, 0x37
        /*0002*/ 	.short	(.L_11 - .L_10)
.L_10:
        /*0004*/ 	.word	0x0000007c


	//----- nvinfo : EIATTR_KPARAM_INFO
	.align		4
.L_11:
        /*0008*/ 	.byte	0x04, 0x17
        /*000a*/ 	.short	(.L_13 - .L_12)
.L_12:
        /*000c*/ 	.word	0x00000000
        /*0010*/ 	.short	0x0006
        /*0012*/ 	.short	0x0030
        /*0014*/ 	.byte	0x00, 0xf0, 0x11, 0x00


	//----- nvinfo : EIATTR_KPARAM_INFO
	.align		4
.L_13:
        /*0018*/ 	.byte	0x04, 0x17
        /*001a*/ 	.short	(.L_15 - .L_14)
.L_14:
        /*001c*/ 	.word	0x00000000
        /*0020*/ 	.short	0x0005
        /*0022*/ 	.short	0x0028
        /*0024*/ 	.byte	0x00, 0xf4, 0x21, 0x00


	//----- nvinfo : EIATTR_KPARAM_INFO
	.align		4
.L_15:
        /*0028*/ 	.byte	0x04, 0x17
        /*002a*/ 	.short	(.L_17 - .L_16)
.L_16:
        /*002c*/ 	.word	0x00000000
        /*0030*/ 	.short	0x0004
        /*0032*/ 	.short	0x0020
        /*0034*/ 	.byte	0x00, 0xf4, 0x21, 0x00


	//----- nvinfo : EIATTR_KPARAM_INFO
	.align		4
.L_17:
        /*0038*/ 	.byte	0x04, 0x17
        /*003a*/ 	.short	(.L_19 - .L_18)
.L_18:
        /*003c*/ 	.word	0x00000000
        /*0040*/ 	.short	0x0003
        /*0042*/ 	.short	0x0018
        /*0044*/ 	.byte	0x00, 0xf4, 0x21, 0x00


	//----- nvinfo : EIATTR_KPARAM_INFO
	.align		4
.L_19:
        /*0048*/ 	.byte	0x04, 0x17
        /*004a*/ 	.short	(.L_21 - .L_20)
.L_20:
        /*004c*/ 	.word	0x00000000
        /*0050*/ 	.short	0x0002
        /*0052*/ 	.short	0x0010
        /*0054*/ 	.byte	0x00, 0xf4, 0x21, 0x00


	//----- nvinfo : EIATTR_KPARAM_INFO
	.align		4
.L_21:
        /*0058*/ 	.byte	0x04, 0x17
        /*005a*/ 	.short	(.L_23 - .L_22)
.L_22:
        /*005c*/ 	.word	0x00000000
        /*0060*/ 	.short	0x0001
        /*0062*/ 	.short	0x0008
        /*0064*/ 	.byte	0x00, 0xf4, 0x21, 0x00


	//----- nvinfo : EIATTR_KPARAM_INFO
	.align		4
.L_23:
        /*0068*/ 	.byte	0x04, 0x17
        /*006a*/ 	.short	(.L_25 - .L_24)
.L_24:
        /*006c*/ 	.word	0x00000000
        /*0070*/ 	.short	0x0000
        /*0072*/ 	.short	0x0000
        /*0074*/ 	.byte	0x00, 0xf4, 0x21, 0x00


	//----- nvinfo : EIATTR_SPARSE_MMA_MASK
	.align		4
.L_25:
        /*0078*/ 	.byte	0x03, 0x50
        /*007a*/ 	.short	0x0000


	//----- nvinfo : EIATTR_MAXREG_COUNT
	.align		4
        /*007c*/ 	.byte	0x03, 0x1b
        /*007e*/ 	.short	0x00ff


	//----- nvinfo : EIATTR_EXIT_INSTR_OFFSETS
	.align		4
        /*0080*/ 	.byte	0x04, 0x1c
        /*0082*/ 	.short	(.L_27 - .L_26)


	//   ....[0]....
.L_26:
        /*0084*/ 	.word	0x00000410


	//   ....[1]....
        /*0088*/ 	.word	0x00000430


	//----- nvinfo : EIATTR_REQNTID
	.align		4
.L_27:
        /*008c*/ 	.byte	0x04, 0x10
        /*008e*/ 	.short	(.L_29 - .L_28)
.L_28:
        /*0090*/ 	.word	0x00000100
        /*0094*/ 	.word	0x00000001
        /*0098*/ 	.word	0x00000001


	//----- nvinfo : EIATTR_CBANK_PARAM_SIZE
	.align		4
.L_29:
        /*009c*/ 	.byte	0x03, 0x19
        /*009e*/ 	.short	0x0034


	//----- nvinfo : EIATTR_PARAM_CBANK
	.align		4
        /*00a0*/ 	.byte	0x04, 0x0a
        /*00a2*/ 	.short	(.L_31 - .L_30)
	.align		4
.L_30:
        /*00a4*/ 	.word	index@(.nv.constant0.triton_poi_fused__native_batch_norm_legit_no_training_relu_39)
        /*00a8*/ 	.short	0x0210
        /*00aa*/ 	.short	0x0034


	//----- nvinfo : EIATTR_SW_WAR
	.align		4
.L_31:
        /*00ac*/ 	.byte	0x04, 0x36
        /*00ae*/ 	.short	(.L_33 - .L_32)
.L_32:
        /*00b0*/ 	.word	0x00000008
.L_33:


//--------------------- .nv.callgraph             --------------------------
	.section	.nv.callgraph,"",@"SHT_CUDA_CALLGRAPH"
	.align	4
	.sectionentsize	8
	.align		4
        /*0000*/ 	.word	0x00000000
	.align		4
        /*0004*/ 	.word	0xffffffff
	.align		4
        /*0008*/ 	.word	0x00000000
	.align		4
        /*000c*/ 	.word	0xfffffffe
	.align		4
        /*0010*/ 	.word	0x00000000
	.align		4
        /*0014*/ 	.word	0xfffffffd
	.align		4
        /*0018*/ 	.word	0x00000000
	.align		4
        /*001c*/ 	.word	0xfffffffc


//--------------------- .nv.constant4             --------------------------
	.section	.nv.constant4,"a",@progbits
	.align	8
	.align		8
.nv.constant4:
        /*0000*/ 	.dword	_$_str
	.align		8
        /*0008*/ 	.dword	_$_str_$_2


//--------------------- .text.triton_poi_fused__native_batch_norm_legit_no_training_relu_39 --------------------------
	.section	.text.triton_poi_fused__native_batch_norm_legit_no_training_relu_39,"ax",@progbits
	.align	128
        .global         triton_poi_fused__native_batch_norm_legit_no_training_relu_39
        .type           triton_poi_fused__native_batch_norm_legit_no_training_relu_39,@function
        .size           triton_poi_fused__native_batch_norm_legit_no_training_relu_39,(.L_x_1 - triton_poi_fused__native_batch_norm_legit_no_training_relu_39)
        .other          triton_poi_fused__native_batch_norm_legit_no_training_relu_39,@"STO_CUDA_ENTRY STV_DEFAULT"
triton_poi_fused__native_batch_norm_legit_no_training_relu_39:
.text.triton_poi_fused__native_batch_norm_legit_no_training_relu_39:
[----:B------:R-:W0:Y:S01]  /*0000*/  LDC R1, c[0x0][0x28] ;  /* 0x00000a00ff017b82 */ /* 0x000e220000000800 */
[----:B------:R-:W1:Y:S07]  /*0010*/  S2R R0, SR_TID.X ;  /* 0x0000000000007919 */ /* 0x000e6e0000002100 */
[----:B------:R-:W2:Y:S01]  /*0020*/  LDC.64 R8, c[0x0][0x220] ;  /* 0x00008800ff087b82 */ /* 0x000ea20000000a00 */
[----:B------:R-:W-:Y:S01]  /*0030*/  ULDC.64 UR4, c[0x0][0x208] ;  /* 0x0000820000047ab9 */ /* 0x000fe20000000a00 */
[----:B------:R-:W3:Y:S06]  /*0040*/  S2R R3, SR_CTAID.X ;  /* 0x0000000000037919 */ /* 0x000eec0000002500 */
[----:B------:R-:W4:Y:S08]  /*0050*/  LDC.64 R12, c[0x0][0x210] ;  /* 0x00008400ff0c7b82 */ /* 0x000f300000000a00 */
[----:B------:R-:W5:Y:S08]  /*0060*/  LDC.64 R14, c[0x0][0x218] ;  /* 0x00008600ff0e7b82 */ /* 0x000f700000000a00 */
[----:B------:R-:W5:Y:S01]  /*0070*/  LDC.64 R16, c[0x0][0x228] ;  /* 0x00008a00ff107b82 */ /* 0x000f620000000a00 */
[----:B-1----:R-:W-:-:S07]  /*0080*/  SHF.L.U32 R0, R0, 0x1, RZ ;  /* 0x0000000100007819 */ /* 0x002fce00000006ff */
[----:B------:R-:W1:Y:S01]  /*0090*/  LDC.64 R18, c[0x0][0x230] ;  /* 0x00008c00ff127b82 */ /* 0x000e620000000a00 */
[----:B------:R-:W-:-:S04]  /*00a0*/  LOP3.LUT R0, R0, 0x1fe, RZ, 0xc0, !PT ;  /* 0x000001fe00007812 */ /* 0x000fc800078ec0ff */
[----:B---3--:R-:W-:-:S04]  /*00b0*/  LEA R0, R3, R0, 0x9 ;  /* 0x0000000003007211 */ /* 0x008fc800078e48ff */
[C---:B------:R-:W-:Y:S01]  /*00c0*/  ISETP.GE.AND P0, PT, R0.reuse, 0x8ca00, PT ;  /* 0x0008ca000000780c */ /* 0x040fe20003f06270 */
[----:B------:R-:W-:-:S05]  /*00d0*/  IMAD.HI R2, R0, 0x66666667, RZ ;  /* 0x6666666700027827 */ /* 0x000fca00078e02ff */
[----:B------:R-:W-:-:S04]  /*00e0*/  SHF.R.U32.HI R3, RZ, 0x1f, R2 ;  /* 0x0000001fff037819 */ /* 0x000fc80000011602 */
[----:B------:R-:W-:-:S05]  /*00f0*/  LEA.HI.SX32 R3, R2, R3, 0x1a ;  /* 0x0000000302037211 */ /* 0x000fca00078fd2ff */
[----:B------:R-:W-:Y:S01]  /*0100*/  IMAD R11, R3, -0xa0, R0 ;  /* 0xffffff60030b7824 */ /* 0x000fe200078e0200 */
[----:B------:R-:W-:-:S03]  /*0110*/  CS2R R2, SRZ ;  /* 0x0000000000027805 */ /* 0x000fc6000001ff00 */
[----:B--2---:R-:W-:-:S05]  /*0120*/  IMAD.WIDE R8, R11, 0x4, R8 ;  /* 0x000000040b087825 */ /* 0x004fca00078e0208 */
[----:B------:R2:W3:Y:S01]  /*0130*/  @!P0 LDG.E.EL.64 R2, desc[UR4][R8.64] ;  /* 0x0000000408028981 */ /* 0x0004e2000c2e1b00 */
[----:B------:R-:W-:Y:S02]  /*0140*/  CS2R R4, SRZ ;  /* 0x0000000000047805 */ /* 0x000fe4000001ff00 */
[----:B------:R-:W-:Y:S01]  /*0150*/  CS2R R6, SRZ ;  /* 0x0000000000067805 */ /* 0x000fe2000001ff00 */
[----:B----4-:R-:W-:-:S04]  /*0160*/  IMAD.WIDE R12, R0, 0x4, R12 ;  /* 0x00000004000c7825 */ /* 0x010fc800078e020c */
[C---:B-----5:R-:W-:Y:S01]  /*0170*/  IMAD.WIDE R14, R11.reuse, 0x4, R14 ;  /* 0x000000040b0e7825 */ /* 0x060fe200078e020e */
[----:B------:R-:W4:Y:S01]  /*0180*/  @!P0 LDG.E.64 R4, desc[UR4][R12.64] ;  /* 0x000000040c048981 */ /* 0x000f22000c1e1b00 */
[----:B--2---:R-:W-:Y:S02]  /*0190*/  CS2R R8, SRZ ;  /* 0x0000000000087805 */ /* 0x004fe4000001ff00 */
[C---:B0-----:R-:W-:Y:S01]  /*01a0*/  IMAD.WIDE R16, R11.reuse, 0x4, R16 ;  /* 0x000000040b107825 */ /* 0x041fe200078e0210 */
[----:B------:R0:W4:Y:S03]  /*01b0*/  @!P0 LDG.E.EL.64 R6, desc[UR4][R14.64] ;  /* 0x000000040e068981 */ /* 0x000126000c2e1b00 */
[----:B-1----:R-:W-:Y:S01]  /*01c0*/  IMAD.WIDE R18, R11, 0x4, R18 ;  /* 0x000000040b127825 */ /* 0x002fe200078e0212 */
[----:B------:R-:W-:-:S04]  /*01d0*/  CS2R R10, SRZ ;  /* 0x00000000000a7805 */ /* 0x000fc8000001ff00 */
[----:B------:R-:W2:Y:S04]  /*01e0*/  @!P0 LDG.E.EL.64 R8, desc[UR4][R18.64] ;  /* 0x0000000412088981 */ /* 0x000ea8000c2e1b00 */
[----:B------:R-:W2:Y:S01]  /*01f0*/  @!P0 LDG.E.EL.64 R10, desc[UR4][R16.64] ;  /* 0x00000004100a8981 */ /* 0x000ea2000c2e1b00 */
[----:B0-----:R-:W-:Y:S01]  /*0200*/  HFMA2.MMA R14, -RZ, RZ, 1.625, 0 ;  /* 0x3e800000ff0e7435 */ /* 0x001fe200000001ff */
[----:B---3--:R-:W-:Y:S01]  /*0210*/  FADD R2, R2, 9.9999997473787516356e-06 ;  /* 0x3727c5ac02027421 */ /* 0x008fe20000000000 */
[----:B------:R-:W-:-:S03]  /*0220*/  FADD R3, R3, 9.9999997473787516356e-06 ;  /* 0x3727c5ac03037421 */ /* 0x000fc60000000000 */
[----:B------:R-:W0:Y:S08]  /*0230*/  MUFU.SQRT R12, R2 ;  /* 0x00000002000c7308 */ /* 0x000e300000002000 */
[----:B------:R1:W3:Y:S01]  /*0240*/  MUFU.SQRT R13, R3 ;  /* 0x00000003000d7308 */ /* 0x0002e20000002000 */
[C---:B0-----:R-:W-:Y:S02]  /*0250*/  FSETP.GT.AND P1, PT, R12.reuse, 8.50705917302346158658e+37, PT ;  /* 0x7e8000000c00780b */ /* 0x041fe40003f24000 */
[----:B------:R-:W-:Y:S01]  /*0260*/  FSETP.GEU.AND P3, PT, R12, 1.175494350822287508e-38, PT ;  /* 0x008000000c00780b */ /* 0x000fe20003f6e000 */
[----:B-1----:R-:W0:Y:S01]  /*0270*/  LDC.64 R2, c[0x0][0x238] ;  /* 0x00008e00ff027b82 */ /* 0x002e220000000a00 */
[----:B---3--:R-:W-:-:S02]  /*0280*/  FSETP.GT.AND P2, PT, R13, 8.50705917302346158658e+37, PT ;  /* 0x7e8000000d00780b */ /* 0x008fc40003f44000 */
[----:B------:R-:W-:-:S07]  /*0290*/  FSETP.GEU.AND P4, PT, R13, 1.175494350822287508e-38, PT ;  /* 0x008000000d00780b */ /* 0x000fce0003f8e000 */
[----:B------:R-:W-:-:S04]  /*02a0*/  @P1 FMUL R12, R12, 0.25 ;  /* 0x3e8000000c0c1820 */ /* 0x000fc80000400000 */
[----:B------:R-:W-:Y:S01]  /*02b0*/  @!P3 FMUL R12, R12, 16777216 ;  /* 0x4b8000000c0cb820 */ /* 0x000fe20000400000 */
[----:B------:R-:W-:-:S04]  /*02c0*/  @P2 FMUL R13, R13, 0.25 ;  /* 0x3e8000000d0d2820 */ /* 0x000fc80000400000 */
[----:B------:R-:W-:Y:S01]  /*02d0*/  @!P4 FMUL R13, R13, 16777216 ;  /* 0x4b8000000d0dc820 */ /* 0x000fe20000400000 */
[----:B------:R-:W1:Y:S01]  /*02e0*/  MUFU.RCP R12, R12 ;  /* 0x0000000c000c7308 */ /* 0x000e620000001000 */
[----:B------:R-:W-:-:S07]  /*02f0*/  FSEL R15, R14, 1, P1 ;  /* 0x3f8000000e0f7808 */ /* 0x000fce0000800000 */
[----:B------:R-:W3:Y:S01]  /*0300*/  MUFU.RCP R13, R13 ;  /* 0x0000000d000d7308 */ /* 0x000ee20000001000 */
[----:B------:R-:W-:Y:S01]  /*0310*/  FSEL R14, R14, 1, P2 ;  /* 0x3f8000000e0e7808 */ /* 0x000fe20001000000 */
[----:B------:R-:W-:-:S04]  /*0320*/  @!P3 FMUL R15, R15, 16777216 ;  /* 0x4b8000000f0fb820 */ /* 0x000fc80000400000 */
[----:B------:R-:W-:Y:S01]  /*0330*/  @!P4 FMUL R14, R14, 16777216 ;  /* 0x4b8000000e0ec820 */ /* 0x000fe20000400000 */
[----:B----4-:R-:W-:Y:S01]  /*0340*/  FADD R5, -R7, R5 ;  /* 0x0000000507057221 */ /* 0x010fe20000000100 */
[----:B------:R-:W-:Y:S01]  /*0350*/  FADD R4, -R6, R4 ;  /* 0x0000000406047221 */ /* 0x000fe20000000100 */
[----:B-1----:R-:W-:Y:S01]  /*0360*/  FMUL R15, R12, R15 ;  /* 0x0000000f0c0f7220 */ /* 0x002fe20000400000 */
[----:B---3--:R-:W-:-:S03]  /*0370*/  FMUL R14, R13, R14 ;  /* 0x0000000e0d0e7220 */ /* 0x008fc60000400000 */
[----:B------:R-:W-:Y:S01]  /*0380*/  FMUL R15, R4, R15 ;  /* 0x0000000f040f7220 */ /* 0x000fe20000400000 */
[----:B------:R-:W-:-:S03]  /*0390*/  FMUL R14, R5, R14 ;  /* 0x0000000e050e7220 */ /* 0x000fc60000400000 */
[----:B--2---:R-:W-:Y:S01]  /*03a0*/  FFMA R8, R15, R10, R8 ;  /* 0x0000000a0f087223 */ /* 0x004fe20000000008 */
[----:B------:R-:W-:-:S04]  /*03b0*/  FFMA R9, R14, R11, R9 ;  /* 0x0000000b0e097223 */ /* 0x000fc80000000009 */
[----:B------:R-:W-:Y:S02]  /*03c0*/  FSETP.GEU.AND P1, PT, R8, RZ, PT ;  /* 0x000000ff0800720b */ /* 0x000fe40003f2e000 */
[C---:B------:R-:W-:Y:S01]  /*03d0*/  FSETP.GEU.AND P2, PT, R9.reuse, RZ, PT ;  /* 0x000000ff0900720b */ /* 0x040fe20003f4e000 */
[----:B0-----:R-:W-:Y:S01]  /*03e0*/  IMAD.WIDE R2, R0, 0x4, R2 ;  /* 0x0000000400027825 */ /* 0x001fe200078e0202 */
[----:B------:R-:W-:Y:S02]  /*03f0*/  FSEL R8, R8, RZ, P1 ;  /* 0x000000ff08087208 */ /* 0x000fe40000800000 */
[----:B------:R-:W-:Y:S01]  /*0400*/  FSEL R9, R9, RZ, P2 ;  /* 0x000000ff09097208 */ /* 0x000fe20001000000 */
[----:B------:R-:W-:Y:S08]  /*0410*/  @P0 EXIT ;  /* 0x000000000000094d */ /* 0x000ff00003800000 */
[----:B------:R-:W-:Y:S01]  /*0420*/  STG.E.64 desc[UR4][R2.64], R8 ;  /* 0x0000000802007986 */ /* 0x000fe2000c101b04 */
[----:B------:R-:W-:Y:S05]  /*0430*/  EXIT ;  /* 0x000000000000794d */ /* 0x000fea0003800000 */
.L_x_0:
[----:B------:R-:W-:-:S00]  /*0440*/  BRA `(.L_x_0) ;  /* 0xfffffffc00fc7947 */ /* 0x000fc0000383ffff */
[----:B------:R-:W-:-:S00]  /*0450*/  NOP ;  /* 0x0000000000007918 */ /* 0x000fc00000000000 */
        /* <DEDUP_REMOVED lines=10> */
.L_x_1:


//--------------------- .nv.global.init           --------------------------
	.section	.nv.global.init,"aw",@progbits
.nv.global.init:
	.type		_$_str,@object
	.size		_$_str,(_$_str_$_2 - _$_str)
_$_str:
        /*0000*/ 	.byte	0x5f, 0x5f, 0x43, 0x55, 0x44, 0x41, 0x5f, 0x46, 0x54, 0x5a, 0x00
	.type		_$_str_$_2,@object
	.size		_$_str_$_2,(.L_1 - _$_str_$_2)
_$_str_$_2:
        /*000b*/ 	.byte	0x5f, 0x5f, 0x43, 0x55, 0x44, 0x41, 0x5f, 0x50, 0x52, 0x45, 0x43, 0x5f, 0x53, 0x51, 0x52, 0x54
        /*001b*/ 	.byte	0x00
.L_1:


//--------------------- .nv.constant0.triton_poi_fused__native_batch_norm_legit_no_training_relu_39 --------------------------
	.section	.nv.constant0.triton_poi_fused__native_batch_norm_legit_no_training_relu_39,"a",@progbits
	.sectionflags	@""
	.align	4
.nv.constant0.triton_poi_fused__native_batch_norm_legit_no_training_relu_39:
	.zero		580
